//
// Generated by NVIDIA NVVM Compiler
//
// Compiler Build ID: CL-36424714
// Cuda compilation tools, release 13.0, V13.0.88
// Based on NVVM 20.0.0
//

.version 9.0
.target sm_100
.address_size 64

	// .globl	_Z7convGPUPfS_S_ii

.visible .entry _Z7convGPUPfS_S_ii(
	.param .u64 .ptr .align 1 _Z7convGPUPfS_S_ii_param_0,
	.param .u64 .ptr .align 1 _Z7convGPUPfS_S_ii_param_1,
	.param .u64 .ptr .align 1 _Z7convGPUPfS_S_ii_param_2,
	.param .u32 _Z7convGPUPfS_S_ii_param_3,
	.param .u32 _Z7convGPUPfS_S_ii_param_4
)
{
	.reg .pred 	%p<55>;
	.reg .b32 	%r<43>;
	.reg .b32 	%f<96>;
	.reg .b64 	%rd<47>;

	ld.param.u64 	%rd7, [_Z7convGPUPfS_S_ii_param_0];
	ld.param.u64 	%rd8, [_Z7convGPUPfS_S_ii_param_1];
	ld.param.u64 	%rd6, [_Z7convGPUPfS_S_ii_param_2];
	ld.param.u32 	%r28, [_Z7convGPUPfS_S_ii_param_3];
	ld.param.u32 	%r29, [_Z7convGPUPfS_S_ii_param_4];
	cvta.to.global.u64 	%rd1, %rd8;
	cvta.to.global.u64 	%rd2, %rd7;
	mov.u32 	%r30, %ctaid.x;
	mov.u32 	%r31, %ntid.x;
	mov.u32 	%r32, %tid.x;
	mad.lo.s32 	%r1, %r30, %r31, %r32;
	shr.u32 	%r33, %r28, 31;
	add.s32 	%r34, %r28, %r33;
	shr.s32 	%r35, %r34, 1;
	sub.s32 	%r2, %r1, %r35;
	setp.lt.s32 	%p1, %r28, 1;
	mov.f32 	%f75, 0f00000000;
	@%p1 bra 	$L__BB0_41;
	and.b32  	%r3, %r28, 7;
	setp.lt.u32 	%p2, %r28, 8;
	mov.f32 	%f75, 0f00000000;
	mov.b32 	%r41, 0;
	@%p2 bra 	$L__BB0_20;
	and.b32  	%r41, %r28, 2147483640;
	mov.f32 	%f75, 0f00000000;
	mov.b32 	%r39, 0;
$L__BB0_3:
	.pragma "nounroll";
	add.s32 	%r6, %r2, %r39;
	setp.lt.s32 	%p3, %r6, 0;
	setp.ge.s32 	%p4, %r6, %r29;
	mul.wide.u32 	%rd9, %r39, 4;
	add.s64 	%rd3, %rd1, %rd9;
	or.pred  	%p5, %p3, %p4;
	@%p5 bra 	$L__BB0_5;
	mul.wide.u32 	%rd10, %r6, 4;
	add.s64 	%rd11, %rd2, %rd10;
	ld.global.f32 	%f42, [%rd11];
	ld.global.f32 	%f43, [%rd3];
	fma.rn.f32 	%f75, %f42, %f43, %f75;
$L__BB0_5:
	add.s32 	%r7, %r6, 1;
	setp.lt.s32 	%p6, %r7, 0;
	setp.ge.s32 	%p7, %r7, %r29;
	or.pred  	%p8, %p6, %p7;
	@%p8 bra 	$L__BB0_7;
	mul.wide.u32 	%rd12, %r7, 4;
	add.s64 	%rd13, %rd2, %rd12;
	ld.global.f32 	%f44, [%rd13];
	ld.global.f32 	%f45, [%rd3+4];
	fma.rn.f32 	%f75, %f44, %f45, %f75;
$L__BB0_7:
	add.s32 	%r8, %r6, 2;
	setp.lt.s32 	%p9, %r8, 0;
	setp.ge.s32 	%p10, %r8, %r29;
	or.pred  	%p11, %p9, %p10;
	@%p11 bra 	$L__BB0_9;
	mul.wide.u32 	%rd14, %r8, 4;
	add.s64 	%rd15, %rd2, %rd14;
	ld.global.f32 	%f46, [%rd15];
	ld.global.f32 	%f47, [%rd3+8];
	fma.rn.f32 	%f75, %f46, %f47, %f75;
$L__BB0_9:
	add.s32 	%r9, %r6, 3;
	setp.lt.s32 	%p12, %r9, 0;
	setp.ge.s32 	%p13, %r9, %r29;
	or.pred  	%p14, %p12, %p13;
	@%p14 bra 	$L__BB0_11;
	mul.wide.u32 	%rd16, %r9, 4;
	add.s64 	%rd17, %rd2, %rd16;
	ld.global.f32 	%f48, [%rd17];
	ld.global.f32 	%f49, [%rd3+12];
	fma.rn.f32 	%f75, %f48, %f49, %f75;
$L__BB0_11:
	add.s32 	%r10, %r6, 4;
	setp.lt.s32 	%p15, %r10, 0;
	setp.ge.s32 	%p16, %r10, %r29;
	or.pred  	%p17, %p15, %p16;
	@%p17 bra 	$L__BB0_13;
	mul.wide.u32 	%rd18, %r10, 4;
	add.s64 	%rd19, %rd2, %rd18;
	ld.global.f32 	%f50, [%rd19];
	ld.global.f32 	%f51, [%rd3+16];
	fma.rn.f32 	%f75, %f50, %f51, %f75;
$L__BB0_13:
	add.s32 	%r11, %r6, 5;
	setp.lt.s32 	%p18, %r11, 0;
	setp.ge.s32 	%p19, %r11, %r29;
	or.pred  	%p20, %p18, %p19;
	@%p20 bra 	$L__BB0_15;
	mul.wide.u32 	%rd20, %r11, 4;
	add.s64 	%rd21, %rd2, %rd20;
	ld.global.f32 	%f52, [%rd21];
	ld.global.f32 	%f53, [%rd3+20];
	fma.rn.f32 	%f75, %f52, %f53, %f75;
$L__BB0_15:
	add.s32 	%r12, %r6, 6;
	setp.lt.s32 	%p21, %r12, 0;
	setp.ge.s32 	%p22, %r12, %r29;
	or.pred  	%p23, %p21, %p22;
	@%p23 bra 	$L__BB0_17;
	mul.wide.u32 	%rd22, %r12, 4;
	add.s64 	%rd23, %rd2, %rd22;
	ld.global.f32 	%f54, [%rd23];
	ld.global.f32 	%f55, [%rd3+24];
	fma.rn.f32 	%f75, %f54, %f55, %f75;
$L__BB0_17:
	add.s32 	%r13, %r6, 7;
	setp.lt.s32 	%p24, %r13, 0;
	setp.ge.s32 	%p25, %r13, %r29;
	or.pred  	%p26, %p24, %p25;
	@%p26 bra 	$L__BB0_19;
	mul.wide.u32 	%rd24, %r13, 4;
	add.s64 	%rd25, %rd2, %rd24;
	ld.global.f32 	%f56, [%rd25];
	ld.global.f32 	%f57, [%rd3+28];
	fma.rn.f32 	%f75, %f56, %f57, %f75;
$L__BB0_19:
	add.s32 	%r39, %r39, 8;
	setp.ne.s32 	%p27, %r39, %r41;
	@%p27 bra 	$L__BB0_3;
$L__BB0_20:
	setp.eq.s32 	%p28, %r3, 0;
	@%p28 bra 	$L__BB0_41;
	and.b32  	%r16, %r28, 3;
	setp.lt.u32 	%p29, %r3, 4;
	@%p29 bra 	$L__BB0_31;
	add.s32 	%r17, %r2, %r41;
	setp.lt.s32 	%p30, %r17, 0;
	setp.ge.s32 	%p31, %r17, %r29;
	mul.wide.u32 	%rd26, %r41, 4;
	add.s64 	%rd4, %rd1, %rd26;
	or.pred  	%p32, %p30, %p31;
	@%p32 bra 	$L__BB0_24;
	mul.wide.u32 	%rd27, %r17, 4;
	add.s64 	%rd28, %rd2, %rd27;
	ld.global.f32 	%f59, [%rd28];
	ld.global.f32 	%f60, [%rd4];
	fma.rn.f32 	%f75, %f59, %f60, %f75;
$L__BB0_24:
	add.s32 	%r18, %r17, 1;
	setp.lt.s32 	%p33, %r18, 0;
	setp.ge.s32 	%p34, %r18, %r29;
	or.pred  	%p35, %p33, %p34;
	@%p35 bra 	$L__BB0_26;
	mul.wide.u32 	%rd29, %r18, 4;
	add.s64 	%rd30, %rd2, %rd29;
	ld.global.f32 	%f61, [%rd30];
	ld.global.f32 	%f62, [%rd4+4];
	fma.rn.f32 	%f75, %f61, %f62, %f75;
$L__BB0_26:
	add.s32 	%r19, %r17, 2;
	setp.lt.s32 	%p36, %r19, 0;
	setp.ge.s32 	%p37, %r19, %r29;
	or.pred  	%p38, %p36, %p37;
	@%p38 bra 	$L__BB0_28;
	mul.wide.u32 	%rd31, %r19, 4;
	add.s64 	%rd32, %rd2, %rd31;
	ld.global.f32 	%f63, [%rd32];
	ld.global.f32 	%f64, [%rd4+8];
	fma.rn.f32 	%f75, %f63, %f64, %f75;
$L__BB0_28:
	add.s32 	%r20, %r17, 3;
	setp.lt.s32 	%p39, %r20, 0;
	setp.ge.s32 	%p40, %r20, %r29;
	or.pred  	%p41, %p39, %p40;
	@%p41 bra 	$L__BB0_30;
	mul.wide.u32 	%rd33, %r20, 4;
	add.s64 	%rd34, %rd2, %rd33;
	ld.global.f32 	%f65, [%rd34];
	ld.global.f32 	%f66, [%rd4+12];
	fma.rn.f32 	%f75, %f65, %f66, %f75;
$L__BB0_30:
	add.s32 	%r41, %r41, 4;
$L__BB0_31:
	setp.eq.s32 	%p42, %r16, 0;
	@%p42 bra 	$L__BB0_41;
	setp.eq.s32 	%p43, %r16, 1;
	@%p43 bra 	$L__BB0_38;
	add.s32 	%r23, %r2, %r41;
	setp.lt.s32 	%p44, %r23, 0;
	setp.ge.s32 	%p45, %r23, %r29;
	mul.wide.u32 	%rd35, %r41, 4;
	add.s64 	%rd5, %rd1, %rd35;
	or.pred  	%p46, %p44, %p45;
	@%p46 bra 	$L__BB0_35;
	mul.wide.u32 	%rd36, %r23, 4;
	add.s64 	%rd37, %rd2, %rd36;
	ld.global.f32 	%f68, [%rd37];
	ld.global.f32 	%f69, [%rd5];
	fma.rn.f32 	%f75, %f68, %f69, %f75;
$L__BB0_35:
	add.s32 	%r24, %r23, 1;
	setp.lt.s32 	%p47, %r24, 0;
	setp.ge.s32 	%p48, %r24, %r29;
	or.pred  	%p49, %p47, %p48;
	@%p49 bra 	$L__BB0_37;
	mul.wide.u32 	%rd38, %r24, 4;
	add.s64 	%rd39, %rd2, %rd38;
	ld.global.f32 	%f70, [%rd39];
	ld.global.f32 	%f71, [%rd5+4];
	fma.rn.f32 	%f75, %f70, %f71, %f75;
$L__BB0_37:
	add.s32 	%r41, %r41, 2;
$L__BB0_38:
	and.b32  	%r38, %r28, 1;
	setp.eq.b32 	%p50, %r38, 1;
	not.pred 	%p51, %p50;
	@%p51 bra 	$L__BB0_41;
	add.s32 	%r27, %r2, %r41;
	setp.lt.s32 	%p52, %r27, 0;
	setp.ge.s32 	%p53, %r27, %r29;
	or.pred  	%p54, %p52, %p53;
	@%p54 bra 	$L__BB0_41;
	mul.wide.u32 	%rd40, %r27, 4;
	add.s64 	%rd41, %rd2, %rd40;
	ld.global.f32 	%f72, [%rd41];
	mul.wide.u32 	%rd42, %r41, 4;
	add.s64 	%rd43, %rd1, %rd42;
	ld.global.f32 	%f73, [%rd43];
	fma.rn.f32 	%f75, %f72, %f73, %f75;
$L__BB0_41:
	cvta.to.global.u64 	%rd44, %rd6;
	mul.wide.s32 	%rd45, %r1, 4;
	add.s64 	%rd46, %rd44, %rd45;
	st.global.f32 	[%rd46], %f75;
	ret;

}


// ===== COMPILED SASS (sm_100) =====

	.target	sm_100

	.elftype	@"ET_EXEC"


//--------------------- .note.nv.tkinfo           --------------------------
	.section	.note.nv.tkinfo,"",@"SHT_NOTE"
	.sectionflags	@"SHF_NOTE_NV_TKINFO"
	.tkinfo
        /*0018*/ 	.word	0x00000002
        /*0030*/ 	.string	""
        /*0030*/ 	.string	"ptxas"
        /*0030*/ 	.string	"Cuda compilation tools, release 13.0, V13.0.88"
        /*0030*/ 	.string	"Build cuda_13.0.r13.0/compiler.36424714_0"
        /*0030*/ 	.string	"-arch sm_100 -m 64 "



//--------------------- .note.nv.cuinfo           --------------------------
	.section	.note.nv.cuinfo,"",@"SHT_NOTE"
	.sectionflags	@"SHF_NOTE_NV_CUINFO"
        /*0018*/ 	.short	0x0002
        /*001a*/ 	.short	0x0064
        /*001c*/ 	.short	0x0082
	.zero		2


//--------------------- .nv.info                  --------------------------
	.section	.nv.info,"",@"SHT_CUDA_INFO"
	.align	4


	//----- nvinfo : EIATTR_REGCOUNT
	.align		4
        /*0000*/ 	.byte	0x04, 0x2f
        /*0002*/ 	.short	(.L_1 - .L_0)
	.align		4
.L_0:
        /*0004*/ 	.word	index@(_Z7convGPUPfS_S_ii)
        /*0008*/ 	.word	0x00000020


	//----- nvinfo : EIATTR_FRAME_SIZE
	.align		4
.L_1:
        /*000c*/ 	.byte	0x04, 0x11
        /*000e*/ 	.short	(.L_3 - .L_2)
	.align		4
.L_2:
        /*0010*/ 	.word	index@(_Z7convGPUPfS_S_ii)
        /*0014*/ 	.word	0x00000000


	//----- nvinfo : EIATTR_MIN_STACK_SIZE
	.align		4
.L_3:
        /*0018*/ 	.byte	0x04, 0x12
        /*001a*/ 	.short	(.L_5 - .L_4)
	.align		4
.L_4:
        /*001c*/ 	.word	index@(_Z7convGPUPfS_S_ii)
        /*0020*/ 	.word	0x00000000
.L_5:


//--------------------- .nv.compat                --------------------------
	.section	.nv.compat,"",@"SHT_CUDA_COMPAT_INFO"
	.align	4
        /*0000*/ 	.byte	0x02, 0x09, 0x00, 0x00, 0x02, 0x02, 0x01, 0x00, 0x02, 0x05, 0x05, 0x00, 0x03, 0x07, 0x01, 0x01
        /*0010*/ 	.byte	0x02, 0x03, 0x00, 0x00, 0x02, 0x06, 0x01, 0x00, 0x04, 0x0b, 0x08, 0x00, 0x09, 0x00, 0x00, 0x00
        /*0020*/ 	.byte	0x00, 0x00, 0x00, 0x00


//--------------------- .nv.info._Z7convGPUPfS_S_ii --------------------------
	.section	.nv.info._Z7convGPUPfS_S_ii,"",@"SHT_CUDA_INFO"
	.sectionflags	@""
	.align	4


	//----- nvinfo : EIATTR_CUDA_API_VERSION
	.align		4
        /*0000*/ 	.byte	0x04, 0x37
        /*0002*/ 	.short	(.L_7 - .L_6)
.L_6:
        /*0004*/ 	.word	0x00000082


	//----- nvinfo : EIATTR_KPARAM_INFO
	.align		4
.L_7:
        /*0008*/ 	.byte	0x04, 0x17
        /*000a*/ 	.short	(.L_9 - .L_8)
.L_8:
        /*000c*/ 	.word	0x00000000
        /*0010*/ 	.short	0x0004
        /*0012*/ 	.short	0x001c
        /*0014*/ 	.byte	0x00, 0xf0, 0x11, 0x00


	//----- nvinfo : EIATTR_KPARAM_INFO
	.align		4
.L_9:
        /*0018*/ 	.byte	0x04, 0x17
        /*001a*/ 	.short	(.L_11 - .L_10)
.L_10:
        /*001c*/ 	.word	0x00000000
        /*0020*/ 	.short	0x0003
        /*0022*/ 	.short	0x0018
        /*0024*/ 	.byte	0x00, 0xf0, 0x11, 0x00


	//----- nvinfo : EIATTR_KPARAM_INFO
	.align		4
.L_11:
        /*0028*/ 	.byte	0x04, 0x17
        /*002a*/ 	.short	(.L_13 - .L_12)
.L_12:
        /*002c*/ 	.word	0x00000000
        /*0030*/ 	.short	0x0002
        /*0032*/ 	.short	0x0010
        /*0034*/ 	.byte	0x00, 0xf5, 0x21, 0x00


	//----- nvinfo : EIATTR_KPARAM_INFO
	.align		4
.L_13:
        /*0038*/ 	.byte	0x04, 0x17
        /*003a*/ 	.short	(.L_15 - .L_14)
.L_14:
        /*003c*/ 	.word	0x00000000
        /*0040*/ 	.short	0x0001
        /*0042*/ 	.short	0x0008
        /*0044*/ 	.byte	0x00, 0xf5, 0x21, 0x00


	//----- nvinfo : EIATTR_KPARAM_INFO
	.align		4
.L_15:
        /*0048*/ 	.byte	0x04, 0x17
        /*004a*/ 	.short	(.L_17 - .L_16)
.L_16:
        /*004c*/ 	.word	0x00000000
        /*0050*/ 	.short	0x0000
        /*0052*/ 	.short	0x0000
        /*0054*/ 	.byte	0x00, 0xf5, 0x21, 0x00


	//----- nvinfo : EIATTR_SPARSE_MMA_MASK
	.align		4
.L_17:
        /*0058*/ 	.byte	0x03, 0x50
        /*005a*/ 	.short	0x0000


	//----- nvinfo : EIATTR_MAXREG_COUNT
	.align		4
        /*005c*/ 	.byte	0x03, 0x1b
        /*005e*/ 	.short	0x00ff


	//----- nvinfo : EIATTR_MERCURY_ISA_VERSION
	.align		4
        /*0060*/ 	.byte	0x03, 0x5f
        /*0062*/ 	.short	0x0101


	//----- nvinfo : EIATTR_VRC_CTA_INIT_COUNT
	.align		4
        /*0064*/ 	.byte	0x02, 0x4a
	.zero		1
	.zero		1


	//----- nvinfo : EIATTR_EXIT_INSTR_OFFSETS
	.align		4
        /*0068*/ 	.byte	0x04, 0x1c
        /*006a*/ 	.short	(.L_19 - .L_18)


	//   ....[0]....
.L_18:
        /*006c*/ 	.word	0x00000b20


	//----- nvinfo : EIATTR_CRS_STACK_SIZE
	.align		4
.L_19:
        /*0070*/ 	.byte	0x04, 0x1e
        /*0072*/ 	.short	(.L_21 - .L_20)
.L_20:
        /*0074*/ 	.word	0x00000000


	//----- nvinfo : EIATTR_CBANK_PARAM_SIZE
	.align		4
.L_21:
        /*0078*/ 	.byte	0x03, 0x19
        /*007a*/ 	.short	0x0020


	//----- nvinfo : EIATTR_PARAM_CBANK
	.align		4
        /*007c*/ 	.byte	0x04, 0x0a
        /*007e*/ 	.short	(.L_23 - .L_22)
	.align		4
.L_22:
        /*0080*/ 	.word	index@(.nv.constant0._Z7convGPUPfS_S_ii)
        /*0084*/ 	.short	0x0380
        /*0086*/ 	.short	0x0020


	//----- nvinfo : EIATTR_SW_WAR
	.align		4
.L_23:
        /*0088*/ 	.byte	0x04, 0x36
        /*008a*/ 	.short	(.L_25 - .L_24)
.L_24:
        /*008c*/ 	.word	0x00000008
.L_25:


//--------------------- .nv.callgraph             --------------------------
	.section	.nv.callgraph,"",@"SHT_CUDA_CALLGRAPH"
	.align	4
	.sectionentsize	8
	.align		4
        /*0000*/ 	.word	0x00000000
	.align		4
        /*0004*/ 	.word	0xffffffff
	.align		4
        /*0008*/ 	.word	0x00000000
	.align		4
        /*000c*/ 	.word	0xfffffffe
	.align		4
        /*0010*/ 	.word	0x00000000
	.align		4
        /*0014*/ 	.word	0xfffffffd
	.align		4
        /*0018*/ 	.word	0x00000000
	.align		4
        /*001c*/ 	.word	0xfffffffc


//--------------------- .text._Z7convGPUPfS_S_ii  --------------------------
	.section	.text._Z7convGPUPfS_S_ii,"ax",@progbits
	.align	128
        .global         _Z7convGPUPfS_S_ii
        .type           _Z7convGPUPfS_S_ii,@function
        .size           _Z7convGPUPfS_S_ii,(.L_x_7 - _Z7convGPUPfS_S_ii)
        .other          _Z7convGPUPfS_S_ii,@"STO_CUDA_ENTRY STV_DEFAULT"
_Z7convGPUPfS_S_ii:
.text._Z7convGPUPfS_S_ii:
[----:B------:R-:W-:Y:S01]  /*0000*/  LDC R1, c[0x0][0x37c] ;  /* 0x0000df00ff017b82 */ /* 0x000fe20000000800 */
[----:B------:R-:W0:Y:S01]  /*0010*/  S2R R3, SR_TID.X ;  /* 0x0000000000037919 */ /* 0x000e220000002100 */
[----:B------:R-:W1:Y:S06]  /*0020*/  LDCU UR5, c[0x0][0x398] ;  /* 0x00007300ff0577ac */ /* 0x000e6c0008000800 */
[----:B------:R-:W0:Y:S01]  /*0030*/  S2UR UR4, SR_CTAID.X ;  /* 0x00000000000479c3 */ /* 0x000e220000002500 */
[----:B------:R-:W-:Y:S01]  /*0040*/  HFMA2 R0, -RZ, RZ, 0, 0 ;  /* 0x00000000ff007431 */ /* 0x000fe200000001ff */
[----:B------:R-:W2:Y:S06]  /*0050*/  LDCU.64 UR8, c[0x0][0x358] ;  /* 0x00006b00ff0877ac */ /* 0x000eac0008000a00 */
[----:B------:R-:W0:Y:S01]  /*0060*/  LDC R2, c[0x0][0x360] ;  /* 0x0000d800ff027b82 */ /* 0x000e220000000800 */
[----:B-1----:R-:W-:Y:S01]  /*0070*/  UISETP.GE.AND UP0, UPT, UR5, 0x1, UPT ;  /* 0x000000010500788c */ /* 0x002fe2000bf06270 */
[----:B0-----:R-:W-:-:S08]  /*0080*/  IMAD R2, R2, UR4, R3 ;  /* 0x0000000402027c24 */ /* 0x001fd0000f8e0203 */
[----:B--2---:R-:W-:Y:S05]  /*0090*/  BRA.U !UP0, `(.L_x_0) ;  /* 0x0000000908947547 */ /* 0x004fea000b800000 */
[----:B------:R-:W-:Y:S01]  /*00a0*/  UISETP.GE.U32.AND UP0, UPT, UR5, 0x8, UPT ;  /* 0x000000080500788c */ /* 0x000fe2000bf06070 */
[----:B------:R-:W-:Y:S01]  /*00b0*/  IMAD.MOV.U32 R0, RZ, RZ, RZ ;  /* 0x000000ffff007224 */ /* 0x000fe200078e00ff */
[----:B------:R-:W-:Y:S01]  /*00c0*/  ULEA.HI UR4, UR5, UR5, URZ, 0x1 ;  /* 0x0000000505047291 */ /* 0x000fe2000f8f08ff */
[----:B------:R-:W-:Y:S01]  /*00d0*/  MOV R3, RZ ;  /* 0x000000ff00037202 */ /* 0x000fe20000000f00 */
[----:B------:R-:W-:Y:S02]  /*00e0*/  ULOP3.LUT UR6, UR5, 0x7, URZ, 0xc0, !UPT ;  /* 0x0000000705067892 */ /* 0x000fe4000f8ec0ff */
[----:B------:R-:W-:Y:S02]  /*00f0*/  USHF.R.S32.HI UR4, URZ, 0x1, UR4 ;  /* 0x00000001ff047899 */ /* 0x000fe40008011404 */
[----:B------:R-:W-:-:S04]  /*0100*/  UISETP.NE.AND UP1, UPT, UR6, URZ, UPT ;  /* 0x000000ff0600728c */ /* 0x000fc8000bf25270 */
[----:B------:R-:W-:Y:S01]  /*0110*/  VIADD R4, R2, -UR4 ;  /* 0x8000000402047c36 */ /* 0x000fe20008000000 */
[----:B------:R-:W-:Y:S06]  /*0120*/  BRA.U !UP0, `(.L_x_1) ;  /* 0x0000000508287547 */ /* 0x000fec000b800000 */
[----:B------:R-:W-:Y:S01]  /*0130*/  ULOP3.LUT UR4, UR5, 0x7ffffff8, URZ, 0xc0, !UPT ;  /* 0x7ffffff805047892 */ /* 0x000fe2000f8ec0ff */
[----:B------:R-:W-:Y:S01]  /*0140*/  MOV R0, RZ ;  /* 0x000000ff00007202 */ /* 0x000fe20000000f00 */
[----:B------:R-:W-:Y:S01]  /*0150*/  IMAD.MOV.U32 R7, RZ, RZ, RZ ;  /* 0x000000ffff077224 */ /* 0x000fe200078e00ff */
[----:B------:R-:W0:Y:S03]  /*0160*/  LDCU UR7, c[0x0][0x39c] ;  /* 0x00007380ff0777ac */ /* 0x000e260008000800 */
[----:B------:R-:W-:-:S07]  /*0170*/  MOV R3, UR4 ;  /* 0x0000000400037c02 */ /* 0x000fce0008000f00 */
.L_x_2:
[----:B------:R-:W-:Y:S01]  /*0180*/  IMAD.IADD R29, R4, 0x1, R7 ;  /* 0x00000001041d7824 */ /* 0x000fe200078e0207 */
[----:B------:R-:W1:Y:S04]  /*0190*/  LDC.64 R14, c[0x0][0x388] ;  /* 0x0000e200ff0e7b82 */ /* 0x000e680000000a00 */
[----:B0-----:R-:W-:-:S04]  /*01a0*/  ISETP.GE.AND P4, PT, R29, UR7, PT ;  /* 0x000000071d007c0c */ /* 0x001fc8000bf86270 */
[----:B------:R-:W-:-:S13]  /*01b0*/  ISETP.LT.OR P4, PT, R29, RZ, P4 ;  /* 0x000000ff1d00720c */ /* 0x000fda0002781670 */
[----:B------:R-:W0:Y:S01]  /*01c0*/  @!P4 LDC.64 R8, c[0x0][0x380] ;  /* 0x0000e000ff08cb82 */ /* 0x000e220000000a00 */
[----:B-1----:R-:W-:-:S05]  /*01d0*/  IMAD.WIDE.U32 R14, R7, 0x4, R14 ;  /* 0x00000004070e7825 */ /* 0x002fca00078e000e */
[----:B------:R-:W2:Y:S01]  /*01e0*/  @!P4 LDG.E R10, desc[UR8][R14.64] ;  /* 0x000000080e0ac981 */ /* 0x000ea2000c1e1900 */
[----:B0-----:R-:W-:-:S06]  /*01f0*/  @!P4 IMAD.WIDE.U32 R8, R29, 0x4, R8 ;  /* 0x000000041d08c825 */ /* 0x001fcc00078e0008 */
[----:B------:R-:W2:Y:S01]  /*0200*/  @!P4 LDG.E R9, desc[UR8][R8.64] ;  /* 0x000000080809c981 */ /* 0x000ea2000c1e1900 */
[----:B------:R-:W-:-:S04]  /*0210*/  IADD3 R19, PT, PT, R29, 0x1, RZ ;  /* 0x000000011d137810 */ /* 0x000fc80007ffe0ff */
[----:B------:R-:W-:Y:S01]  /*0220*/  ISETP.GE.AND P0, PT, R19, UR7, PT ;  /* 0x0000000713007c0c */ /* 0x000fe2000bf06270 */
[----:B------:R-:W-:-:S03]  /*0230*/  VIADD R24, R29, 0x2 ;  /* 0x000000021d187836 */ /* 0x000fc60000000000 */
[----:B------:R-:W-:Y:S02]  /*0240*/  ISETP.LT.OR P0, PT, R19, RZ, P0 ;  /* 0x000000ff1300720c */ /* 0x000fe40000701670 */
[C---:B------:R-:W-:Y:S02]  /*0250*/  IADD3 R25, PT, PT, R29.reuse, 0x3, RZ ;  /* 0x000000031d197810 */ /* 0x040fe40007ffe0ff */
[C---:B------:R-:W-:Y:S01]  /*0260*/  ISETP.GE.AND P3, PT, R24.reuse, UR7, PT ;  /* 0x0000000718007c0c */ /* 0x040fe2000bf66270 */
[----:B------:R-:W-:Y:S01]  /*0270*/  VIADD R5, R29, 0x4 ;  /* 0x000000041d057836 */ /* 0x000fe20000000000 */
[C---:B------:R-:W-:Y:S02]  /*0280*/  ISETP.GE.AND P2, PT, R25.reuse, UR7, PT ;  /* 0x0000000719007c0c */ /* 0x040fe4000bf46270 */
[----:B------:R-:W-:Y:S02]  /*0290*/  ISETP.LT.OR P3, PT, R24, RZ, P3 ;  /* 0x000000ff1800720c */ /* 0x000fe40001f61670 */
[----:B------:R-:W-:-:S02]  /*02a0*/  ISETP.LT.OR P2, PT, R25, RZ, P2 ;  /* 0x000000ff1900720c */ /* 0x000fc40001741670 */
[----:B------:R-:W-:Y:S01]  /*02b0*/  IADD3 R6, PT, PT, R29, 0x5, RZ ;  /* 0x000000051d067810 */ /* 0x000fe20007ffe0ff */
[----:B------:R-:W0:Y:S01]  /*02c0*/  @!P0 LDC.64 R22, c[0x0][0x380] ;  /* 0x0000e000ff168b82 */ /* 0x000e220000000a00 */
[----:B------:R-:W-:Y:S01]  /*02d0*/  ISETP.GE.AND P1, PT, R5, UR7, PT ;  /* 0x0000000705007c0c */ /* 0x000fe2000bf26270 */
[----:B------:R-:W-:Y:S01]  /*02e0*/  VIADD R27, R29, 0x6 ;  /* 0x000000061d1b7836 */ /* 0x000fe20000000000 */
[C---:B------:R-:W-:Y:S02]  /*02f0*/  ISETP.GE.AND P5, PT, R6.reuse, UR7, PT ;  /* 0x0000000706007c0c */ /* 0x040fe4000bfa6270 */
[----:B------:R-:W-:Y:S02]  /*0300*/  ISETP.LT.OR P1, PT, R5, RZ, P1 ;  /* 0x000000ff0500720c */ /* 0x000fe40000f21670 */
[----:B------:R-:W-:Y:S01]  /*0310*/  IADD3 R29, PT, PT, R29, 0x7, RZ ;  /* 0x000000071d1d7810 */ /* 0x000fe20007ffe0ff */
[----:B------:R-:W1:Y:S01]  /*0320*/  @!P3 LDC.64 R12, c[0x0][0x380] ;  /* 0x0000e000ff0cbb82 */ /* 0x000e620000000a00 */
[----:B------:R-:W-:-:S02]  /*0330*/  ISETP.LT.OR P5, PT, R6, RZ, P5 ;  /* 0x000000ff0600720c */ /* 0x000fc40002fa1670 */
[----:B------:R-:W-:-:S04]  /*0340*/  ISETP.GE.AND P6, PT, R29, UR7, PT ;  /* 0x000000071d007c0c */ /* 0x000fc8000bfc6270 */
[----:B------:R-:W-:-:S07]  /*0350*/  ISETP.LT.OR P6, PT, R29, RZ, P6 ;  /* 0x000000ff1d00720c */ /* 0x000fce00037c1670 */
[----:B------:R-:W3:Y:S01]  /*0360*/  @!P5 LDC.64 R16, c[0x0][0x380] ;  /* 0x0000e000ff10db82 */ /* 0x000ee20000000a00 */
[----:B0-----:R-:W-:-:S07]  /*0370*/  @!P0 IMAD.WIDE.U32 R22, R19, 0x4, R22 ;  /* 0x0000000413168825 */ /* 0x001fce00078e0016 */
[----:B------:R-:W0:Y:S01]  /*0380*/  @!P6 LDC.64 R20, c[0x0][0x380] ;  /* 0x0000e000ff14eb82 */ /* 0x000e220000000a00 */
[----:B------:R-:W4:Y:S01]  /*0390*/  @!P0 LDG.E R23, desc[UR8][R22.64] ;  /* 0x0000000816178981 */ /* 0x000f22000c1e1900 */
[----:B-1----:R-:W-:-:S03]  /*03a0*/  @!P3 IMAD.WIDE.U32 R12, R24, 0x4, R12 ;  /* 0x00000004180cb825 */ /* 0x002fc600078e000c */
[----:B------:R-:W4:Y:S04]  /*03b0*/  @!P0 LDG.E R24, desc[UR8][R14.64+0x4] ;  /* 0x000004080e188981 */ /* 0x000f28000c1e1900 */
[----:B------:R-:W5:Y:S04]  /*03c0*/  @!P3 LDG.E R13, desc[UR8][R12.64] ;  /* 0x000000080c0db981 */ /* 0x000f68000c1e1900 */
[----:B------:R-:W5:Y:S01]  /*03d0*/  @!P5 LDG.E R22, desc[UR8][R14.64+0x14] ;  /* 0x000014080e16d981 */ /* 0x000f62000c1e1900 */
[----:B---3--:R-:W-:-:S03]  /*03e0*/  @!P5 IMAD.WIDE.U32 R16, R6, 0x4, R16 ;  /* 0x000000040610d825 */ /* 0x008fc600078e0010 */
[----:B------:R-:W3:Y:S04]  /*03f0*/  @!P1 LDG.E R6, desc[UR8][R14.64+0x10] ;  /* 0x000010080e069981 */ /* 0x000ee8000c1e1900 */
[----:B------:R-:W3:Y:S01]  /*0400*/  @!P5 LDG.E R17, desc[UR8][R16.64] ;  /* 0x000000081011d981 */ /* 0x000ee2000c1e1900 */
[----:B0-----:R-:W-:-:S06]  /*0410*/  @!P6 IMAD.WIDE.U32 R20, R29, 0x4, R20 ;  /* 0x000000041d14e825 */ /* 0x001fcc00078e0014 */
[----:B------:R-:W3:Y:S01]  /*0420*/  @!P6 LDG.E R21, desc[UR8][R20.64] ;  /* 0x000000081415e981 */ /* 0x000ee2000c1e1900 */
[----:B--2---:R-:W-:Y:S01]  /*0430*/  @!P4 FFMA R0, R9, R10, R0 ;  /* 0x0000000a0900c223 */ /* 0x004fe20000000000 */
[C---:B------:R-:W-:Y:S01]  /*0440*/  ISETP.GE.AND P4, PT, R27.reuse, UR7, PT ;  /* 0x000000071b007c0c */ /* 0x040fe2000bf86270 */
[----:B------:R-:W0:Y:S03]  /*0450*/  @!P2 LDC.64 R10, c[0x0][0x380] ;  /* 0x0000e000ff0aab82 */ /* 0x000e260000000a00 */
[----:B------:R-:W-:-:S05]  /*0460*/  ISETP.LT.OR P4, PT, R27, RZ, P4 ;  /* 0x000000ff1b00720c */ /* 0x000fca0002781670 */
[----:B------:R-:W1:Y:S08]  /*0470*/  @!P1 LDC.64 R8, c[0x0][0x380] ;  /* 0x0000e000ff089b82 */ /* 0x000e700000000a00 */
[----:B------:R-:W2:Y:S01]  /*0480*/  @!P4 LDC.64 R18, c[0x0][0x380] ;  /* 0x0000e000ff12cb82 */ /* 0x000ea20000000a00 */
[----:B------:R-:W3:Y:S01]  /*0490*/  @!P4 LDG.E R12, desc[UR8][R14.64+0x18] ;  /* 0x000018080e0cc981 */ /* 0x000ee2000c1e1900 */
[----:B0-----:R-:W-:-:S03]  /*04a0*/  @!P2 IMAD.WIDE.U32 R10, R25, 0x4, R10 ;  /* 0x00000004190aa825 */ /* 0x001fc600078e000a */
[----:B------:R-:W5:Y:S04]  /*04b0*/  @!P3 LDG.E R25, desc[UR8][R14.64+0x8] ;  /* 0x000008080e19b981 */ /* 0x000f68000c1e1900 */
[----:B------:R-:W3:Y:S01]  /*04c0*/  @!P2 LDG.E R11, desc[UR8][R10.64] ;  /* 0x000000080a0ba981 */ /* 0x000ee2000c1e1900 */
[----:B-1----:R-:W-:-:S03]  /*04d0*/  @!P1 IMAD.WIDE.U32 R8, R5, 0x4, R8 ;  /* 0x0000000405089825 */ /* 0x002fc600078e0008 */
[----:B------:R-:W3:Y:S04]  /*04e0*/  @!P2 LDG.E R5, desc[UR8][R14.64+0xc] ;  /* 0x00000c080e05a981 */ /* 0x000ee8000c1e1900 */
[----:B------:R-:W3:Y:S01]  /*04f0*/  @!P1 LDG.E R9, desc[UR8][R8.64] ;  /* 0x0000000808099981 */ /* 0x000ee2000c1e1900 */
[----:B--2---:R-:W-:-:S03]  /*0500*/  @!P4 IMAD.WIDE.U32 R18, R27, 0x4, R18 ;  /* 0x000000041b12c825 */ /* 0x004fc600078e0012 */
[----:B------:R-:W2:Y:S04]  /*0510*/  @!P6 LDG.E R10, desc[UR8][R14.64+0x1c] ;  /* 0x00001c080e0ae981 */ /* 0x000ea8000c1e1900 */
[----:B------:R-:W2:Y:S01]  /*0520*/  @!P4 LDG.E R19, desc[UR8][R18.64] ;  /* 0x000000081213c981 */ /* 0x000ea2000c1e1900 */
[----:B------:R-:W-:Y:S01]  /*0530*/  IADD3 R7, PT, PT, R7, 0x8, RZ ;  /* 0x0000000807077810 */ /* 0x000fe20007ffe0ff */
[----:B----4-:R-:W-:-:S03]  /*0540*/  @!P0 FFMA R0, R23, R24, R0 ;  /* 0x0000001817008223 */ /* 0x010fc60000000000 */
[----:B------:R-:W-:Y:S01]  /*0550*/  ISETP.NE.AND P0, PT, R7, R3, PT ;  /* 0x000000030700720c */ /* 0x000fe20003f05270 */
[----:B-----5:R-:W-:-:S04]  /*0560*/  @!P3 FFMA R0, R13, R25, R0 ;  /* 0x000000190d00b223 */ /* 0x020fc80000000000 */
[----:B---3--:R-:W-:-:S04]  /*0570*/  @!P2 FFMA R0, R11, R5, R0 ;  /* 0x000000050b00a223 */ /* 0x008fc80000000000 */
[----:B------:R-:W-:-:S04]  /*0580*/  @!P1 FFMA R0, R9, R6, R0 ;  /* 0x0000000609009223 */ /* 0x000fc80000000000 */
[----:B------:R-:W-:-:S04]  /*0590*/  @!P5 FFMA R0, R17, R22, R0 ;  /* 0x000000161100d223 */ /* 0x000fc80000000000 */
[----:B--2---:R-:W-:-:S04]  /*05a0*/  @!P4 FFMA R0, R19, R12, R0 ;  /* 0x0000000c1300c223 */ /* 0x004fc80000000000 */
[----:B------:R-:W-:Y:S01]  /*05b0*/  @!P6 FFMA R0, R21, R10, R0 ;  /* 0x0000000a1500e223 */ /* 0x000fe20000000000 */
[----:B------:R-:W-:Y:S06]  /*05c0*/  @P0 BRA `(.L_x_2) ;  /* 0xfffffff800ec0947 */ /* 0x000fec000383ffff */
.L_x_1:
[----:B------:R-:W-:Y:S05]  /*05d0*/  BRA.U !UP1, `(.L_x_0) ;  /* 0x0000000509447547 */ /* 0x000fea000b800000 */
[----:B------:R-:W0:Y:S01]  /*05e0*/  LDCU UR4, c[0x0][0x398] ;  /* 0x00007300ff0477ac */ /* 0x000e220008000800 */
[----:B------:R-:W-:Y:S02]  /*05f0*/  UISETP.GE.U32.AND UP0, UPT, UR6, 0x4, UPT ;  /* 0x000000040600788c */ /* 0x000fe4000bf06070 */
[----:B0-----:R-:W-:-:S04]  /*0600*/  ULOP3.LUT UR5, UR4, 0x3, URZ, 0xc0, !UPT ;  /* 0x0000000304057892 */ /* 0x001fc8000f8ec0ff */
[----:B------:R-:W-:-:S03]  /*0610*/  UISETP.NE.AND UP1, UPT, UR5, URZ, UPT ;  /* 0x000000ff0500728c */ /* 0x000fc6000bf25270 */
[----:B------:R-:W-:Y:S08]  /*0620*/  BRA.U !UP0, `(.L_x_3) ;  /* 0x0000000108907547 */ /* 0x000ff0000b800000 */
[----:B------:R-:W0:Y:S01]  /*0630*/  LDCU UR6, c[0x0][0x39c] ;  /* 0x00007380ff0677ac */ /* 0x000e220008000800 */
[----:B------:R-:W-:Y:S01]  /*0640*/  IMAD.IADD R17, R4, 0x1, R3 ;  /* 0x0000000104117824 */ /* 0x000fe200078e0203 */
[----:B------:R-:W1:Y:S03]  /*0650*/  LDC.64 R8, c[0x0][0x388] ;  /* 0x0000e200ff087b82 */ /* 0x000e660000000a00 */
[C---:B------:R-:W-:Y:S01]  /*0660*/  VIADD R5, R17.reuse, 0x3 ;  /* 0x0000000311057836 */ /* 0x040fe20000000000 */
[C---:B------:R-:W-:Y:S02]  /*0670*/  IADD3 R19, PT, PT, R17.reuse, 0x1, RZ ;  /* 0x0000000111137810 */ /* 0x040fe40007ffe0ff */
[C---:B------:R-:W-:Y:S02]  /*0680*/  IADD3 R21, PT, PT, R17.reuse, 0x2, RZ ;  /* 0x0000000211157810 */ /* 0x040fe40007ffe0ff */
[----:B0-----:R-:W-:-:S02]  /*0690*/  ISETP.GE.AND P0, PT, R17, UR6, PT ;  /* 0x0000000611007c0c */ /* 0x001fc4000bf06270 */
[----:B------:R-:W-:Y:S02]  /*06a0*/  ISETP.GE.AND P1, PT, R19, UR6, PT ;  /* 0x0000000613007c0c */ /* 0x000fe4000bf26270 */
[----:B------:R-:W-:Y:S02]  /*06b0*/  ISETP.LT.OR P0, PT, R17, RZ, P0 ;  /* 0x000000ff1100720c */ /* 0x000fe40000701670 */
[----:B------:R-:W-:Y:S02]  /*06c0*/  ISETP.GE.AND P2, PT, R21, UR6, PT ;  /* 0x0000000615007c0c */ /* 0x000fe4000bf46270 */
[----:B------:R-:W-:Y:S01]  /*06d0*/  ISETP.LT.OR P1, PT, R19, RZ, P1 ;  /* 0x000000ff1300720c */ /* 0x000fe20000f21670 */
[----:B-1----:R-:W-:Y:S01]  /*06e0*/  IMAD.WIDE.U32 R8, R3, 0x4, R8 ;  /* 0x0000000403087825 */ /* 0x002fe200078e0008 */
[----:B------:R-:W-:Y:S02]  /*06f0*/  ISETP.LT.OR P2, PT, R21, RZ, P2 ;  /* 0x000000ff1500720c */ /* 0x000fe40001741670 */
[----:B------:R-:W-:-:S04]  /*0700*/  ISETP.GE.AND P3, PT, R5, UR6, PT ;  /* 0x0000000605007c0c */ /* 0x000fc8000bf66270 */
[----:B------:R-:W-:Y:S01]  /*0710*/  ISETP.LT.OR P3, PT, R5, RZ, P3 ;  /* 0x000000ff0500720c */ /* 0x000fe20001f61670 */
[----:B------:R-:W0:Y:S01]  /*0720*/  @!P0 LDC.64 R14, c[0x0][0x380] ;  /* 0x0000e000ff0e8b82 */ /* 0x000e220000000a00 */
[----:B------:R-:W2:Y:S07]  /*0730*/  @!P0 LDG.E R16, desc[UR8][R8.64] ;  /* 0x0000000808108981 */ /* 0x000eae000c1e1900 */
[----:B------:R-:W1:Y:S04]  /*0740*/  @!P1 LDC.64 R12, c[0x0][0x380] ;  /* 0x0000e000ff0c9b82 */ /* 0x000e680000000a00 */
[----:B------:R-:W3:Y:S04]  /*0750*/  @!P3 LDG.E R18, desc[UR8][R8.64+0xc] ;  /* 0x00000c080812b981 */ /* 0x000ee8000c1e1900 */
[----:B------:R-:W4:Y:S08]  /*0760*/  @!P2 LDC.64 R10, c[0x0][0x380] ;  /* 0x0000e000ff0aab82 */ /* 0x000f300000000a00 */
[----:B------:R-:W5:Y:S01]  /*0770*/  @!P3 LDC.64 R6, c[0x0][0x380] ;  /* 0x0000e000ff06bb82 */ /* 0x000f620000000a00 */
[----:B0-----:R-:W-:-:S02]  /*0780*/  @!P0 IMAD.WIDE.U32 R14, R17, 0x4, R14 ;  /* 0x00000004110e8825 */ /* 0x001fc400078e000e */
[----:B------:R-:W3:Y:S04]  /*0790*/  @!P1 LDG.E R17, desc[UR8][R8.64+0x4] ;  /* 0x0000040808119981 */ /* 0x000ee8000c1e1900 */
[----:B------:R-:W2:Y:S01]  /*07a0*/  @!P0 LDG.E R15, desc[UR8][R14.64] ;  /* 0x000000080e0f8981 */ /* 0x000ea2000c1e1900 */
[----:B-1----:R-:W-:-:S06]  /*07b0*/  @!P1 IMAD.WIDE.U32 R12, R19, 0x4, R12 ;  /* 0x00000004130c9825 */ /* 0x002fcc00078e000c */
[----:B------:R-:W3:Y:S01]  /*07c0*/  @!P1 LDG.E R13, desc[UR8][R12.64] ;  /* 0x000000080c0d9981 */ /* 0x000ee2000c1e1900 */
[----:B----4-:R-:W-:-:S06]  /*07d0*/  @!P2 IMAD.WIDE.U32 R10, R21, 0x4, R10 ;  /* 0x00000004150aa825 */ /* 0x010fcc00078e000a */
[----:B------:R-:W4:Y:S01]  /*07e0*/  @!P2 LDG.E R11, desc[UR8][R10.64] ;  /* 0x000000080a0ba981 */ /* 0x000f22000c1e1900 */
[----:B-----5:R-:W-:-:S03]  /*07f0*/  @!P3 IMAD.WIDE.U32 R6, R5, 0x4, R6 ;  /* 0x000000040506b825 */ /* 0x020fc600078e0006 */
[----:B------:R-:W4:Y:S04]  /*0800*/  @!P2 LDG.E R5, desc[UR8][R8.64+0x8] ;  /* 0x000008080805a981 */ /* 0x000f28000c1e1900 */
[----:B------:R-:W5:Y:S01]  /*0810*/  @!P3 LDG.E R7, desc[UR8][R6.64] ;  /* 0x000000080607b981 */ /* 0x000f62000c1e1900 */
[----:B------:R-:W-:Y:S01]  /*0820*/  IADD3 R3, PT, PT, R3, 0x4, RZ ;  /* 0x0000000403037810 */ /* 0x000fe20007ffe0ff */
[----:B--2---:R-:W-:-:S04]  /*0830*/  @!P0 FFMA R0, R15, R16, R0 ;  /* 0x000000100f008223 */ /* 0x004fc80000000000 */
[----:B---3--:R-:W-:-:S04]  /*0840*/  @!P1 FFMA R0, R13, R17, R0 ;  /* 0x000000110d009223 */ /* 0x008fc80000000000 */
[----:B----4-:R-:W-:-:S04]  /*0850*/  @!P2 FFMA R0, R11, R5, R0 ;  /* 0x000000050b00a223 */ /* 0x010fc80000000000 */
[----:B-----5:R-:W-:-:S07]  /*0860*/  @!P3 FFMA R0, R7, R18, R0 ;  /* 0x000000120700b223 */ /* 0x020fce0000000000 */
.L_x_3:
[----:B------:R-:W-:Y:S05]  /*0870*/  BRA.U !UP1, `(.L_x_0) ;  /* 0x00000001099c7547 */ /* 0x000fea000b800000 */
[----:B------:R-:W-:Y:S02]  /*0880*/  UISETP.NE.AND UP0, UPT, UR5, 0x1, UPT ;  /* 0x000000010500788c */ /* 0x000fe4000bf05270 */
[----:B------:R-:W-:-:S04]  /*0890*/  ULOP3.LUT UR4, UR4, 0x1, URZ, 0xc0, !UPT ;  /* 0x0000000104047892 */ /* 0x000fc8000f8ec0ff */
[----:B------:R-:W-:-:S03]  /*08a0*/  UISETP.NE.U32.AND UP1, UPT, UR4, 0x1, UPT ;  /* 0x000000010400788c */ /* 0x000fc6000bf25070 */
[----:B------:R-:W-:Y:S08]  /*08b0*/  BRA.U !UP0, `(.L_x_4) ;  /* 0x0000000108507547 */ /* 0x000ff0000b800000 */
[----:B------:R-:W0:Y:S01]  /*08c0*/  LDCU UR4, c[0x0][0x39c] ;  /* 0x00007380ff0477ac */ /* 0x000e220008000800 */
[----:B------:R-:W-:Y:S01]  /*08d0*/  IADD3 R5, PT, PT, R4, R3, RZ ;  /* 0x0000000304057210 */ /* 0x000fe20007ffe0ff */
[----:B------:R-:W1:Y:S04]  /*08e0*/  LDC.64 R6, c[0x0][0x388] ;  /* 0x0000e200ff067b82 */ /* 0x000e680000000a00 */
[C---:B------:R-:W-:Y:S01]  /*08f0*/  VIADD R15, R5.reuse, 0x1 ;  /* 0x00000001050f7836 */ /* 0x040fe20000000000 */
[----:B0-----:R-:W-:-:S04]  /*0900*/  ISETP.GE.AND P0, PT, R5, UR4, PT ;  /* 0x0000000405007c0c */ /* 0x001fc8000bf06270 */
[----:B------:R-:W-:Y:S02]  /*0910*/  ISETP.GE.AND P1, PT, R15, UR4, PT ;  /* 0x000000040f007c0c */ /* 0x000fe4000bf26270 */
[----:B------:R-:W-:Y:S02]  /*0920*/  ISETP.LT.OR P0, PT, R5, RZ, P0 ;  /* 0x000000ff0500720c */ /* 0x000fe40000701670 */
[----:B------:R-:W-:Y:S01]  /*0930*/  ISETP.LT.OR P1, PT, R15, RZ, P1 ;  /* 0x000000ff0f00720c */ /* 0x000fe20000f21670 */
[----:B-1----:R-:W-:-:S10]  /*0940*/  IMAD.WIDE.U32 R10, R3, 0x4, R6 ;  /* 0x00000004030a7825 */ /* 0x002fd400078e0006 */
[----:B------:R-:W0:Y:S08]  /*0950*/  @!P0 LDC.64 R8, c[0x0][0x380] ;  /* 0x0000e000ff088b82 */ /* 0x000e300000000a00 */
[----:B------:R-:W1:Y:S01]  /*0960*/  @!P1 LDC.64 R12, c[0x0][0x380] ;  /* 0x0000e000ff0c9b82 */ /* 0x000e620000000a00 */
[----:B0-----:R-:W-:Y:S02]  /*0970*/  @!P0 IMAD.WIDE.U32 R6, R5, 0x4, R8 ;  /* 0x0000000405068825 */ /* 0x001fe400078e0008 */
[----:B------:R-:W2:Y:S04]  /*0980*/  @!P0 LDG.E R5, desc[UR8][R10.64] ;  /* 0x000000080a058981 */ /* 0x000ea8000c1e1900 */
[----:B------:R-:W2:Y:S01]  /*0990*/  @!P0 LDG.E R7, desc[UR8][R6.64] ;  /* 0x0000000806078981 */ /* 0x000ea2000c1e1900 */
[----:B-1----:R-:W-:-:S03]  /*09a0*/  @!P1 IMAD.WIDE.U32 R8, R15, 0x4, R12 ;  /* 0x000000040f089825 */ /* 0x002fc600078e000c */
[----:B------:R-:W3:Y:S04]  /*09b0*/  @!P1 LDG.E R12, desc[UR8][R10.64+0x4] ;  /* 0x000004080a0c9981 */ /* 0x000ee8000c1e1900 */
[----:B------:R-:W3:Y:S01]  /*09c0*/  @!P1 LDG.E R9, desc[UR8][R8.64] ;  /* 0x0000000808099981 */ /* 0x000ee2000c1e1900 */
[----:B------:R-:W-:Y:S01]  /*09d0*/  IADD3 R3, PT, PT, R3, 0x2, RZ ;  /* 0x0000000203037810 */ /* 0x000fe20007ffe0ff */
[----:B--2---:R-:W-:-:S04]  /*09e0*/  @!P0 FFMA R0, R7, R5, R0 ;  /* 0x0000000507008223 */ /* 0x004fc80000000000 */
[----:B---3--:R-:W-:-:S07]  /*09f0*/  @!P1 FFMA R0, R9, R12, R0 ;  /* 0x0000000c09009223 */ /* 0x008fce0000000000 */
.L_x_4:
[----:B------:R-:W-:Y:S05]  /*0a00*/  BRA.U UP1, `(.L_x_0) ;  /* 0x0000000101387547 */ /* 0x000fea000b800000 */
[----:B------:R-:W0:Y:S01]  /*0a10*/  LDCU UR4, c[0x0][0x39c] ;  /* 0x00007380ff0477ac */ /* 0x000e220008000800 */
[----:B------:R-:W-:Y:S01]  /*0a20*/  IADD3 R9, PT, PT, R4, R3, RZ ;  /* 0x0000000304097210 */ /* 0x000fe20007ffe0ff */
[----:B------:R-:W-:Y:S03]  /*0a30*/  BSSY.RECONVERGENT B0, `(.L_x_0) ;  /* 0x000000b000007945 */ /* 0x000fe60003800200 */
[----:B0-----:R-:W-:-:S04]  /*0a40*/  ISETP.GE.AND P0, PT, R9, UR4, PT ;  /* 0x0000000409007c0c */ /* 0x001fc8000bf06270 */
[----:B------:R-:W-:-:S13]  /*0a50*/  ISETP.LT.OR P0, PT, R9, RZ, P0 ;  /* 0x000000ff0900720c */ /* 0x000fda0000701670 */
[----:B------:R-:W-:Y:S05]  /*0a60*/  @P0 BRA `(.L_x_5) ;  /* 0x00000000001c0947 */ /* 0x000fea0003800000 */
[----:B------:R-:W0:Y:S08]  /*0a70*/  LDC.64 R4, c[0x0][0x380] ;  /* 0x0000e000ff047b82 */ /* 0x000e300000000a00 */
[----:B------:R-:W1:Y:S01]  /*0a80*/  LDC.64 R6, c[0x0][0x388] ;  /* 0x0000e200ff067b82 */ /* 0x000e620000000a00 */
[----:B0-----:R-:W-:-:S06]  /*0a90*/  IMAD.WIDE.U32 R4, R9, 0x4, R4 ;  /* 0x0000000409047825 */ /* 0x001fcc00078e0004 */
[----:B------:R-:W2:Y:S01]  /*0aa0*/  LDG.E R5, desc[UR8][R4.64] ;  /* 0x0000000804057981 */ /* 0x000ea2000c1e1900 */
[----:B-1----:R-:W-:-:S06]  /*0ab0*/  IMAD.WIDE.U32 R6, R3, 0x4, R6 ;  /* 0x0000000403067825 */ /* 0x002fcc00078e0006 */
[----:B------:R-:W2:Y:S02]  /*0ac0*/  LDG.E R6, desc[UR8][R6.64] ;  /* 0x0000000806067981 */ /* 0x000ea4000c1e1900 */
[----:B--2---:R-:W-:-:S07]  /*0ad0*/  FFMA R0, R5, R6, R0 ;  /* 0x0000000605007223 */ /* 0x004fce0000000000 */
.L_x_5:
[----:B------:R-:W-:Y:S05]  /*0ae0*/  BSYNC.RECONVERGENT B0 ;  /* 0x0000000000007941 */ /* 0x000fea0003800200 */
.L_x_0:
[----:B------:R-:W0:Y:S02]  /*0af0*/  LDC.64 R4, c[0x0][0x390] ;  /* 0x0000e400ff047b82 */ /* 0x000e240000000a00 */
[----:B0-----:R-:W-:-:S05]  /*0b00*/  IMAD.WIDE R2, R2, 0x4, R4 ;  /* 0x0000000402027825 */ /* 0x001fca00078e0204 */
[----:B------:R-:W-:Y:S01]  /*0b10*/  STG.E desc[UR8][R2.64], R0 ;  /* 0x0000000002007986 */ /* 0x000fe2000c101908 */
[----:B------:R-:W-:Y:S05]  /*0b20*/  EXIT ;  /* 0x000000000000794d */ /* 0x000fea0003800000 */
.L_x_6:
[----:B------:R-:W-:-:S00]  /*0b30*/  BRA `(.L_x_6) ;  /* 0xfffffffc00fc7947 */ /* 0x000fc0000383ffff */
[----:B------:R-:W-:-:S00]  /*0b40*/  NOP ;  /* 0x0000000000007918 */ /* 0x000fc00000000000 */
        /* <DEDUP_REMOVED lines=11> */
.L_x_7:


//--------------------- .nv.shared.reserved.0     --------------------------
	.section	.nv.shared.reserved.0,"aw",@nobits
	.weak		__nv_reservedSMEM_offset_0_alias
	.size		__nv_reservedSMEM_offset_0_alias, 0, 64
	.other		__nv_reservedSMEM_offset_0_alias,@"STO_CUDA_RESERVED_SHARED STV_DEFAULT"
__nv_reservedSMEM_offset_0_alias:
	.zero		0
	.zero		64


//--------------------- .nv.constant0._Z7convGPUPfS_S_ii --------------------------
	.section	.nv.constant0._Z7convGPUPfS_S_ii,"a",@progbits
	.sectionflags	@""
	.align	4
.nv.constant0._Z7convGPUPfS_S_ii:
	.zero		928


//--------------------- SYMBOLS --------------------------

	.type		.nv.reservedSmem.offset0,@object
	.size		.nv.reservedSmem.offset0,0x4
